//
// Generated by NVIDIA NVVM Compiler
//
// Compiler Build ID: CL-36424714
// Cuda compilation tools, release 13.0, V13.0.88
// Based on NVVM 20.0.0
//

.version 9.0
.target sm_100
.address_size 64

	// .globl	vectorDistanceLD2
.extern .shared .align 16 .b8 part[];

.visible .entry vectorDistanceLD2(
	.param .u64 .ptr .align 1 vectorDistanceLD2_param_0,
	.param .u64 .ptr .align 1 vectorDistanceLD2_param_1,
	.param .u64 .ptr .align 1 vectorDistanceLD2_param_2,
	.param .u32 vectorDistanceLD2_param_3
)
{
	.reg .pred 	%p<7>;
	.reg .b32 	%r<23>;
	.reg .b32 	%f<12>;
	.reg .b64 	%rd<12>;

	ld.param.u64 	%rd3, [vectorDistanceLD2_param_0];
	ld.param.u64 	%rd4, [vectorDistanceLD2_param_1];
	ld.param.u64 	%rd5, [vectorDistanceLD2_param_2];
	ld.param.u32 	%r11, [vectorDistanceLD2_param_3];
	mov.u32 	%r1, %tid.x;
	shl.b32 	%r12, %r1, 2;
	mov.u32 	%r13, part;
	add.s32 	%r2, %r13, %r12;
	mov.b32 	%r14, 0;
	st.shared.u32 	[%r2], %r14;
	mov.u32 	%r3, %ctaid.x;
	mov.u32 	%r4, %ntid.x;
	mad.lo.s32 	%r21, %r3, %r4, %r1;
	setp.ge.s32 	%p1, %r21, %r11;
	@%p1 bra 	$L__BB0_4;
	mov.u32 	%r15, %nctaid.x;
	mul.lo.s32 	%r6, %r15, %r4;
	cvta.to.global.u64 	%rd1, %rd4;
	cvta.to.global.u64 	%rd2, %rd5;
	mov.f32 	%f11, 0f00000000;
$L__BB0_2:
	mul.wide.s32 	%rd6, %r21, 4;
	add.s64 	%rd7, %rd1, %rd6;
	ld.global.f32 	%f4, [%rd7];
	add.s64 	%rd8, %rd2, %rd6;
	ld.global.f32 	%f5, [%rd8];
	sub.f32 	%f6, %f4, %f5;
	fma.rn.f32 	%f11, %f6, %f6, %f11;
	add.s32 	%r21, %r21, %r6;
	setp.lt.s32 	%p2, %r21, %r11;
	@%p2 bra 	$L__BB0_2;
	st.shared.f32 	[%r2], %f11;
$L__BB0_4:
	bar.sync 	0;
	setp.lt.u32 	%p3, %r4, 2;
	@%p3 bra 	$L__BB0_9;
	mov.b32 	%r22, 1;
$L__BB0_6:
	shl.b32 	%r10, %r22, 1;
	add.s32 	%r17, %r10, -1;
	and.b32  	%r18, %r17, %r1;
	setp.ne.s32 	%p4, %r18, 0;
	@%p4 bra 	$L__BB0_8;
	shl.b32 	%r19, %r22, 2;
	add.s32 	%r20, %r2, %r19;
	ld.shared.f32 	%f7, [%r20];
	ld.shared.f32 	%f8, [%r2];
	add.f32 	%f9, %f7, %f8;
	st.shared.f32 	[%r2], %f9;
$L__BB0_8:
	bar.sync 	0;
	setp.lt.u32 	%p5, %r10, %r4;
	mov.u32 	%r22, %r10;
	@%p5 bra 	$L__BB0_6;
$L__BB0_9:
	setp.ne.s32 	%p6, %r1, 0;
	@%p6 bra 	$L__BB0_11;
	ld.shared.f32 	%f10, [part];
	cvta.to.global.u64 	%rd9, %rd3;
	mul.wide.u32 	%rd10, %r3, 4;
	add.s64 	%rd11, %rd9, %rd10;
	st.global.f32 	[%rd11], %f10;
$L__BB0_11:
	ret;

}


// ===== COMPILED SASS (sm_100) =====

	.target	sm_100

	.elftype	@"ET_EXEC"


//--------------------- .note.nv.tkinfo           --------------------------
	.section	.note.nv.tkinfo,"",@"SHT_NOTE"
	.sectionflags	@"SHF_NOTE_NV_TKINFO"
	.tkinfo
        /*0018*/ 	.word	0x00000002
        /*0030*/ 	.string	""
        /*0030*/ 	.string	"ptxas"
        /*0030*/ 	.string	"Cuda compilation tools, release 13.0, V13.0.88"
        /*0030*/ 	.string	"Build cuda_13.0.r13.0/compiler.36424714_0"
        /*0030*/ 	.string	"-arch sm_100 -m 64 "



//--------------------- .note.nv.cuinfo           --------------------------
	.section	.note.nv.cuinfo,"",@"SHT_NOTE"
	.sectionflags	@"SHF_NOTE_NV_CUINFO"
        /*0018*/ 	.short	0x0002
        /*001a*/ 	.short	0x0064
        /*001c*/ 	.short	0x0082
	.zero		2


//--------------------- .nv.info                  --------------------------
	.section	.nv.info,"",@"SHT_CUDA_INFO"
	.align	4


	//----- nvinfo : EIATTR_REGCOUNT
	.align		4
        /*0000*/ 	.byte	0x04, 0x2f
        /*0002*/ 	.short	(.L_1 - .L_0)
	.align		4
.L_0:
        /*0004*/ 	.word	index@(vectorDistanceLD2)
        /*0008*/ 	.word	0x00000012


	//----- nvinfo : EIATTR_FRAME_SIZE
	.align		4
.L_1:
        /*000c*/ 	.byte	0x04, 0x11
        /*000e*/ 	.short	(.L_3 - .L_2)
	.align		4
.L_2:
        /*0010*/ 	.word	index@(vectorDistanceLD2)
        /*0014*/ 	.word	0x00000000


	//----- nvinfo : EIATTR_MIN_STACK_SIZE
	.align		4
.L_3:
        /*0018*/ 	.byte	0x04, 0x12
        /*001a*/ 	.short	(.L_5 - .L_4)
	.align		4
.L_4:
        /*001c*/ 	.word	index@(vectorDistanceLD2)
        /*0020*/ 	.word	0x00000000
.L_5:


//--------------------- .nv.compat                --------------------------
	.section	.nv.compat,"",@"SHT_CUDA_COMPAT_INFO"
	.align	4
        /*0000*/ 	.byte	0x02, 0x09, 0x00, 0x00, 0x02, 0x02, 0x01, 0x00, 0x02, 0x05, 0x05, 0x00, 0x03, 0x07, 0x01, 0x01
        /*0010*/ 	.byte	0x02, 0x03, 0x00, 0x00, 0x02, 0x06, 0x01, 0x00, 0x04, 0x0b, 0x08, 0x00, 0x09, 0x00, 0x00, 0x00
        /*0020*/ 	.byte	0x00, 0x00, 0x00, 0x00


//--------------------- .nv.info.vectorDistanceLD2 --------------------------
	.section	.nv.info.vectorDistanceLD2,"",@"SHT_CUDA_INFO"
	.sectionflags	@""
	.align	4


	//----- nvinfo : EIATTR_CUDA_API_VERSION
	.align		4
        /*0000*/ 	.byte	0x04, 0x37
        /*0002*/ 	.short	(.L_7 - .L_6)
.L_6:
        /*0004*/ 	.word	0x00000082


	//----- nvinfo : EIATTR_KPARAM_INFO
	.align		4
.L_7:
        /*0008*/ 	.byte	0x04, 0x17
        /*000a*/ 	.short	(.L_9 - .L_8)
.L_8:
        /*000c*/ 	.word	0x00000000
        /*0010*/ 	.short	0x0003
        /*0012*/ 	.short	0x0018
        /*0014*/ 	.byte	0x00, 0xf0, 0x11, 0x00


	//----- nvinfo : EIATTR_KPARAM_INFO
	.align		4
.L_9:
        /*0018*/ 	.byte	0x04, 0x17
        /*001a*/ 	.short	(.L_11 - .L_10)
.L_10:
        /*001c*/ 	.word	0x00000000
        /*0020*/ 	.short	0x0002
        /*0022*/ 	.short	0x0010
        /*0024*/ 	.byte	0x00, 0xf5, 0x21, 0x00


	//----- nvinfo : EIATTR_KPARAM_INFO
	.align		4
.L_11:
        /*0028*/ 	.byte	0x04, 0x17
        /*002a*/ 	.short	(.L_13 - .L_12)
.L_12:
        /*002c*/ 	.word	0x00000000
        /*0030*/ 	.short	0x0001
        /*0032*/ 	.short	0x0008
        /*0034*/ 	.byte	0x00, 0xf5, 0x21, 0x00


	//----- nvinfo : EIATTR_KPARAM_INFO
	.align		4
.L_13:
        /*0038*/ 	.byte	0x04, 0x17
        /*003a*/ 	.short	(.L_15 - .L_14)
.L_14:
        /*003c*/ 	.word	0x00000000
        /*0040*/ 	.short	0x0000
        /*0042*/ 	.short	0x0000
        /*0044*/ 	.byte	0x00, 0xf5, 0x21, 0x00


	//----- nvinfo : EIATTR_SPARSE_MMA_MASK
	.align		4
.L_15:
        /*0048*/ 	.byte	0x03, 0x50
        /*004a*/ 	.short	0x0000


	//----- nvinfo : EIATTR_MAXREG_COUNT
	.align		4
        /*004c*/ 	.byte	0x03, 0x1b
        /*004e*/ 	.short	0x00ff


	//----- nvinfo : EIATTR_NUM_BARRIERS
	.align		4
        /*0050*/ 	.byte	0x02, 0x4c
        /*0052*/ 	.byte	0x01
	.zero		1


	//----- nvinfo : EIATTR_MERCURY_ISA_VERSION
	.align		4
        /*0054*/ 	.byte	0x03, 0x5f
        /*0056*/ 	.short	0x0101


	//----- nvinfo : EIATTR_VRC_CTA_INIT_COUNT
	.align		4
        /*0058*/ 	.byte	0x02, 0x4a
	.zero		1
	.zero		1


	//----- nvinfo : EIATTR_EXIT_INSTR_OFFSETS
	.align		4
        /*005c*/ 	.byte	0x04, 0x1c
        /*005e*/ 	.short	(.L_17 - .L_16)


	//   ....[0]....
.L_16:
        /*0060*/ 	.word	0x00000330


	//   ....[1]....
        /*0064*/ 	.word	0x000003b0


	//----- nvinfo : EIATTR_CRS_STACK_SIZE
	.align		4
.L_17:
        /*0068*/ 	.byte	0x04, 0x1e
        /*006a*/ 	.short	(.L_19 - .L_18)
.L_18:
        /*006c*/ 	.word	0x00000000


	//----- nvinfo : EIATTR_CBANK_PARAM_SIZE
	.align		4
.L_19:
        /*0070*/ 	.byte	0x03, 0x19
        /*0072*/ 	.short	0x001c


	//----- nvinfo : EIATTR_PARAM_CBANK
	.align		4
        /*0074*/ 	.byte	0x04, 0x0a
        /*0076*/ 	.short	(.L_21 - .L_20)
	.align		4
.L_20:
        /*0078*/ 	.word	index@(.nv.constant0.vectorDistanceLD2)
        /*007c*/ 	.short	0x0380
        /*007e*/ 	.short	0x001c


	//----- nvinfo : EIATTR_SW_WAR
	.align		4
.L_21:
        /*0080*/ 	.byte	0x04, 0x36
        /*0082*/ 	.short	(.L_23 - .L_22)
.L_22:
        /*0084*/ 	.word	0x00000008
.L_23:


//--------------------- .nv.callgraph             --------------------------
	.section	.nv.callgraph,"",@"SHT_CUDA_CALLGRAPH"
	.align	4
	.sectionentsize	8
	.align		4
        /*0000*/ 	.word	0x00000000
	.align		4
        /*0004*/ 	.word	0xffffffff
	.align		4
        /*0008*/ 	.word	0x00000000
	.align		4
        /*000c*/ 	.word	0xfffffffe
	.align		4
        /*0010*/ 	.word	0x00000000
	.align		4
        /*0014*/ 	.word	0xfffffffd
	.align		4
        /*0018*/ 	.word	0x00000000
	.align		4
        /*001c*/ 	.word	0xfffffffc


//--------------------- .text.vectorDistanceLD2   --------------------------
	.section	.text.vectorDistanceLD2,"ax",@progbits
	.align	128
        .global         vectorDistanceLD2
        .type           vectorDistanceLD2,@function
        .size           vectorDistanceLD2,(.L_x_7 - vectorDistanceLD2)
        .other          vectorDistanceLD2,@"STO_CUDA_ENTRY STV_DEFAULT"
vectorDistanceLD2:
.text.vectorDistanceLD2:
[----:B------:R-:W-:Y:S08]  /*0000*/  LDC R1, c[0x0][0x37c] ;  /* 0x0000df00ff017b82 */ /* 0x000ff00000000800 */
[----:B------:R-:W0:Y:S01]  /*0010*/  S2UR UR5, SR_CgaCtaId ;  /* 0x00000000000579c3 */ /* 0x000e220000008800 */
[----:B------:R-:W1:Y:S01]  /*0020*/  S2R R15, SR_TID.X ;  /* 0x00000000000f7919 */ /* 0x000e620000002100 */
[----:B------:R-:W2:Y:S01]  /*0030*/  LDCU UR8, c[0x0][0x360] ;  /* 0x00006c00ff0877ac */ /* 0x000ea20008000800 */
[----:B------:R-:W-:Y:S01]  /*0040*/  BSSY.RECONVERGENT B0, `(.L_x_0) ;  /* 0x000001d000007945 */ /* 0x000fe20003800200 */
[----:B------:R-:W2:Y:S01]  /*0050*/  S2R R14, SR_CTAID.X ;  /* 0x00000000000e7919 */ /* 0x000ea20000002500 */
[----:B------:R-:W-:Y:S01]  /*0060*/  UMOV UR4, 0x400 ;  /* 0x0000040000047882 */ /* 0x000fe20000000000 */
[----:B------:R-:W3:Y:S01]  /*0070*/  LDCU.64 UR6, c[0x0][0x358] ;  /* 0x00006b00ff0677ac */ /* 0x000ee20008000a00 */
[----:B0-----:R-:W-:Y:S01]  /*0080*/  ULEA UR4, UR5, UR4, 0x18 ;  /* 0x0000000405047291 */ /* 0x001fe2000f8ec0ff */
[----:B------:R-:W0:Y:S05]  /*0090*/  LDCU UR5, c[0x0][0x398] ;  /* 0x00007300ff0577ac */ /* 0x000e2a0008000800 */
[----:B-1----:R-:W-:Y:S01]  /*00a0*/  LEA R0, R15, UR4, 0x2 ;  /* 0x000000040f007c11 */ /* 0x002fe2000f8e10ff */
[----:B--2---:R-:W-:-:S04]  /*00b0*/  IMAD R6, R14, UR8, R15 ;  /* 0x000000080e067c24 */ /* 0x004fc8000f8e020f */
[----:B------:R1:W-:Y:S01]  /*00c0*/  STS [R0], RZ ;  /* 0x000000ff00007388 */ /* 0x0003e20000000800 */
[----:B0-----:R-:W-:-:S13]  /*00d0*/  ISETP.GE.AND P0, PT, R6, UR5, PT ;  /* 0x0000000506007c0c */ /* 0x001fda000bf06270 */
[----:B-1-3--:R-:W-:Y:S05]  /*00e0*/  @P0 BRA `(.L_x_1) ;  /* 0x0000000000480947 */ /* 0x00afea0003800000 */
[----:B------:R-:W0:Y:S01]  /*00f0*/  LDC R10, c[0x0][0x370] ;  /* 0x0000dc00ff0a7b82 */ /* 0x000e220000000800 */
[----:B------:R-:W-:Y:S01]  /*0100*/  BSSY.RECONVERGENT B1, `(.L_x_2) ;  /* 0x000000f000017945 */ /* 0x000fe20003800200 */
[----:B------:R-:W-:Y:S01]  /*0110*/  MOV R11, R6 ;  /* 0x00000006000b7202 */ /* 0x000fe20000000f00 */
[----:B------:R-:W-:-:S05]  /*0120*/  IMAD.MOV.U32 R13, RZ, RZ, RZ ;  /* 0x000000ffff0d7224 */ /* 0x000fca00078e00ff */
[----:B------:R-:W1:Y:S08]  /*0130*/  LDC.64 R4, c[0x0][0x388] ;  /* 0x0000e200ff047b82 */ /* 0x000e700000000a00 */
[----:B------:R-:W2:Y:S01]  /*0140*/  LDC.64 R2, c[0x0][0x390] ;  /* 0x0000e400ff027b82 */ /* 0x000ea20000000a00 */
[----:B0-----:R-:W-:-:S07]  /*0150*/  IMAD R10, R10, UR8, RZ ;  /* 0x000000080a0a7c24 */ /* 0x001fce000f8e02ff */
.L_x_3:
[----:B-1----:R-:W-:-:S04]  /*0160*/  IMAD.WIDE R6, R11, 0x4, R4 ;  /* 0x000000040b067825 */ /* 0x002fc800078e0204 */
[----:B--2---:R-:W-:Y:S02]  /*0170*/  IMAD.WIDE R8, R11, 0x4, R2 ;  /* 0x000000040b087825 */ /* 0x004fe400078e0202 */
[----:B------:R-:W2:Y:S04]  /*0180*/  LDG.E R6, desc[UR6][R6.64] ;  /* 0x0000000606067981 */ /* 0x000ea8000c1e1900 */
[----:B------:R-:W2:Y:S01]  /*0190*/  LDG.E R9, desc[UR6][R8.64] ;  /* 0x0000000608097981 */ /* 0x000ea2000c1e1900 */
[----:B------:R-:W-:-:S04]  /*01a0*/  IADD3 R11, PT, PT, R10, R11, RZ ;  /* 0x0000000b0a0b7210 */ /* 0x000fc80007ffe0ff */
[----:B------:R-:W-:Y:S01]  /*01b0*/  ISETP.GE.AND P0, PT, R11, UR5, PT ;  /* 0x000000050b007c0c */ /* 0x000fe2000bf06270 */
[----:B--2---:R-:W-:-:S04]  /*01c0*/  FADD R12, R6, -R9 ;  /* 0x80000009060c7221 */ /* 0x004fc80000000000 */
[----:B------:R-:W-:-:S08]  /*01d0*/  FFMA R13, R12, R12, R13 ;  /* 0x0000000c0c0d7223 */ /* 0x000fd0000000000d */
[----:B------:R-:W-:Y:S05]  /*01e0*/  @!P0 BRA `(.L_x_3) ;  /* 0xfffffffc00dc8947 */ /* 0x000fea000383ffff */
[----:B------:R-:W-:Y:S05]  /*01f0*/  BSYNC.RECONVERGENT B1 ;  /* 0x0000000000017941 */ /* 0x000fea0003800200 */
.L_x_2:
[----:B------:R0:W-:Y:S02]  /*0200*/  STS [R0], R13 ;  /* 0x0000000d00007388 */ /* 0x0001e40000000800 */
.L_x_1:
[----:B------:R-:W-:Y:S05]  /*0210*/  BSYNC.RECONVERGENT B0 ;  /* 0x0000000000007941 */ /* 0x000fea0003800200 */
.L_x_0:
[----:B------:R-:W-:Y:S01]  /*0220*/  BAR.SYNC.DEFER_BLOCKING 0x0 ;  /* 0x0000000000007b1d */ /* 0x000fe20000010000 */
[----:B------:R-:W-:Y:S01]  /*0230*/  UISETP.GE.U32.AND UP0, UPT, UR8, 0x2, UPT ;  /* 0x000000020800788c */ /* 0x000fe2000bf06070 */
[----:B------:R-:W-:-:S08]  /*0240*/  ISETP.NE.AND P0, PT, R15, RZ, PT ;  /* 0x000000ff0f00720c */ /* 0x000fd00003f05270 */
[----:B------:R-:W-:Y:S05]  /*0250*/  BRA.U !UP0, `(.L_x_4) ;  /* 0x0000000108347547 */ /* 0x000fea000b800000 */
[----:B------:R-:W-:-:S07]  /*0260*/  IMAD.MOV.U32 R3, RZ, RZ, 0x1 ;  /* 0x00000001ff037424 */ /* 0x000fce00078e00ff */
.L_x_5:
[----:B------:R-:W-:-:S05]  /*0270*/  SHF.L.U32 R4, R3, 0x1, RZ ;  /* 0x0000000103047819 */ /* 0x000fca00000006ff */
[----:B------:R-:W-:-:S05]  /*0280*/  VIADD R2, R4, 0xffffffff ;  /* 0xffffffff04027836 */ /* 0x000fca0000000000 */
[----:B------:R-:W-:-:S13]  /*0290*/  LOP3.LUT P1, RZ, R2, R15, RZ, 0xc0, !PT ;  /* 0x0000000f02ff7212 */ /* 0x000fda000782c0ff */
[----:B------:R-:W-:Y:S02]  /*02a0*/  @!P1 LEA R2, R3, R0, 0x2 ;  /* 0x0000000003029211 */ /* 0x000fe400078e10ff */
[----:B------:R-:W-:Y:S04]  /*02b0*/  @!P1 LDS R3, [R0] ;  /* 0x0000000000039984 */ /* 0x000fe80000000800 */
[----:B------:R-:W1:Y:S02]  /*02c0*/  @!P1 LDS R2, [R2] ;  /* 0x0000000002029984 */ /* 0x000e640000000800 */
[----:B-1----:R-:W-:Y:S01]  /*02d0*/  @!P1 FADD R5, R2, R3 ;  /* 0x0000000302059221 */ /* 0x002fe20000000000 */
[----:B------:R-:W-:-:S04]  /*02e0*/  MOV R3, R4 ;  /* 0x0000000400037202 */ /* 0x000fc80000000f00 */
[----:B------:R1:W-:Y:S01]  /*02f0*/  @!P1 STS [R0], R5 ;  /* 0x0000000500009388 */ /* 0x0003e20000000800 */
[----:B------:R-:W-:Y:S01]  /*0300*/  BAR.SYNC.DEFER_BLOCKING 0x0 ;  /* 0x0000000000007b1d */ /* 0x000fe20000010000 */
[----:B------:R-:W-:-:S13]  /*0310*/  ISETP.GE.U32.AND P1, PT, R4, UR8, PT ;  /* 0x0000000804007c0c */ /* 0x000fda000bf26070 */
[----:B-1----:R-:W-:Y:S05]  /*0320*/  @!P1 BRA `(.L_x_5) ;  /* 0xfffffffc00d09947 */ /* 0x002fea000383ffff */
.L_x_4:
[----:B------:R-:W-:Y:S05]  /*0330*/  @P0 EXIT ;  /* 0x000000000000094d */ /* 0x000fea0003800000 */
[----:B------:R-:W1:Y:S01]  /*0340*/  S2UR UR5, SR_CgaCtaId ;  /* 0x00000000000579c3 */ /* 0x000e620000008800 */
[----:B------:R-:W-:-:S07]  /*0350*/  UMOV UR4, 0x400 ;  /* 0x0000040000047882 */ /* 0x000fce0000000000 */
[----:B------:R-:W2:Y:S01]  /*0360*/  LDC.64 R2, c[0x0][0x380] ;  /* 0x0000e000ff027b82 */ /* 0x000ea20000000a00 */
[----:B-1----:R-:W-:Y:S01]  /*0370*/  ULEA UR4, UR5, UR4, 0x18 ;  /* 0x0000000405047291 */ /* 0x002fe2000f8ec0ff */
[----:B--2---:R-:W-:-:S08]  /*0380*/  IMAD.WIDE.U32 R2, R14, 0x4, R2 ;  /* 0x000000040e027825 */ /* 0x004fd000078e0002 */
[----:B------:R-:W1:Y:S04]  /*0390*/  LDS R5, [UR4] ;  /* 0x00000004ff057984 */ /* 0x000e680008000800 */
[----:B-1----:R-:W-:Y:S01]  /*03a0*/  STG.E desc[UR6][R2.64], R5 ;  /* 0x0000000502007986 */ /* 0x002fe2000c101906 */
[----:B------:R-:W-:Y:S05]  /*03b0*/  EXIT ;  /* 0x000000000000794d */ /* 0x000fea0003800000 */
.L_x_6:
[----:B------:R-:W-:-:S00]  /*03c0*/  BRA `(.L_x_6) ;  /* 0xfffffffc00fc7947 */ /* 0x000fc0000383ffff */
[----:B------:R-:W-:-:S00]  /*03d0*/  NOP ;  /* 0x0000000000007918 */ /* 0x000fc00000000000 */
        /* <DEDUP_REMOVED lines=10> */
.L_x_7:


//--------------------- .nv.shared.vectorDistanceLD2 --------------------------
	.section	.nv.shared.vectorDistanceLD2,"aw",@nobits
	.sectionflags	@""
	.align	16
	.zero		1024


//--------------------- .nv.shared.reserved.0     --------------------------
	.section	.nv.shared.reserved.0,"aw",@nobits
	.weak		__nv_reservedSMEM_offset_0_alias
	.size		__nv_reservedSMEM_offset_0_alias, 0, 64
	.other		__nv_reservedSMEM_offset_0_alias,@"STO_CUDA_RESERVED_SHARED STV_DEFAULT"
__nv_reservedSMEM_offset_0_alias:
	.zero		0
	.zero		64


//--------------------- .nv.constant0.vectorDistanceLD2 --------------------------
	.section	.nv.constant0.vectorDistanceLD2,"a",@progbits
	.sectionflags	@""
	.align	4
.nv.constant0.vectorDistanceLD2:
	.zero		924


//--------------------- SYMBOLS --------------------------

	.type		.nv.reservedSmem.offset0,@object
	.size		.nv.reservedSmem.offset0,0x4
	.type		.nv.reservedSmem.cap,@object
	.size		.nv.reservedSmem.cap,0x4
